//
// Generated by NVIDIA NVVM Compiler
//
// Compiler Build ID: CL-36424714
// Cuda compilation tools, release 13.0, V13.0.88
// Based on NVVM 20.0.0
//

.version 9.0
.target sm_100
.address_size 64

	// .globl	_Z14writeThreadIdxPi

.visible .entry _Z14writeThreadIdxPi(
	.param .u64 .ptr .align 1 _Z14writeThreadIdxPi_param_0
)
{
	.reg .b32 	%r<2>;
	.reg .b64 	%rd<5>;

	ld.param.u64 	%rd1, [_Z14writeThreadIdxPi_param_0];
	cvta.to.global.u64 	%rd2, %rd1;
	mov.u32 	%r1, %tid.x;
	mul.wide.u32 	%rd3, %r1, 4;
	add.s64 	%rd4, %rd2, %rd3;
	st.global.u32 	[%rd4], %r1;
	ret;

}


// ===== COMPILED SASS (sm_100) =====

	.target	sm_100

	.elftype	@"ET_EXEC"


//--------------------- .note.nv.tkinfo           --------------------------
	.section	.note.nv.tkinfo,"",@"SHT_NOTE"
	.sectionflags	@"SHF_NOTE_NV_TKINFO"
	.tkinfo
        /*0018*/ 	.word	0x00000002
        /*0030*/ 	.string	""
        /*0030*/ 	.string	"ptxas"
        /*0030*/ 	.string	"Cuda compilation tools, release 13.0, V13.0.88"
        /*0030*/ 	.string	"Build cuda_13.0.r13.0/compiler.36424714_0"
        /*0030*/ 	.string	"-arch sm_100 -m 64 "



//--------------------- .note.nv.cuinfo           --------------------------
	.section	.note.nv.cuinfo,"",@"SHT_NOTE"
	.sectionflags	@"SHF_NOTE_NV_CUINFO"
        /*0018*/ 	.short	0x0002
        /*001a*/ 	.short	0x0064
        /*001c*/ 	.short	0x0082
	.zero		2


//--------------------- .nv.info                  --------------------------
	.section	.nv.info,"",@"SHT_CUDA_INFO"
	.align	4


	//----- nvinfo : EIATTR_REGCOUNT
	.align		4
        /*0000*/ 	.byte	0x04, 0x2f
        /*0002*/ 	.short	(.L_1 - .L_0)
	.align		4
.L_0:
        /*0004*/ 	.word	index@(_Z14writeThreadIdxPi)
        /*0008*/ 	.word	0x00000008


	//----- nvinfo : EIATTR_FRAME_SIZE
	.align		4
.L_1:
        /*000c*/ 	.byte	0x04, 0x11
        /*000e*/ 	.short	(.L_3 - .L_2)
	.align		4
.L_2:
        /*0010*/ 	.word	index@(_Z14writeThreadIdxPi)
        /*0014*/ 	.word	0x00000000


	//----- nvinfo : EIATTR_MIN_STACK_SIZE
	.align		4
.L_3:
        /*0018*/ 	.byte	0x04, 0x12
        /*001a*/ 	.short	(.L_5 - .L_4)
	.align		4
.L_4:
        /*001c*/ 	.word	index@(_Z14writeThreadIdxPi)
        /*0020*/ 	.word	0x00000000
.L_5:


//--------------------- .nv.compat                --------------------------
	.section	.nv.compat,"",@"SHT_CUDA_COMPAT_INFO"
	.align	4
        /*0000*/ 	.byte	0x02, 0x09, 0x00, 0x00, 0x02, 0x02, 0x01, 0x00, 0x02, 0x05, 0x05, 0x00, 0x03, 0x07, 0x01, 0x01
        /*0010*/ 	.byte	0x02, 0x03, 0x00, 0x00, 0x02, 0x06, 0x01, 0x00, 0x04, 0x0b, 0x08, 0x00, 0x09, 0x00, 0x00, 0x00
        /*0020*/ 	.byte	0x00, 0x00, 0x00, 0x00


//--------------------- .nv.info._Z14writeThreadIdxPi --------------------------
	.section	.nv.info._Z14writeThreadIdxPi,"",@"SHT_CUDA_INFO"
	.sectionflags	@""
	.align	4


	//----- nvinfo : EIATTR_CUDA_API_VERSION
	.align		4
        /*0000*/ 	.byte	0x04, 0x37
        /*0002*/ 	.short	(.L_7 - .L_6)
.L_6:
        /*0004*/ 	.word	0x00000082


	//----- nvinfo : EIATTR_KPARAM_INFO
	.align		4
.L_7:
        /*0008*/ 	.byte	0x04, 0x17
        /*000a*/ 	.short	(.L_9 - .L_8)
.L_8:
        /*000c*/ 	.word	0x00000000
        /*0010*/ 	.short	0x0000
        /*0012*/ 	.short	0x0000
        /*0014*/ 	.byte	0x00, 0xf5, 0x21, 0x00


	//----- nvinfo : EIATTR_SPARSE_MMA_MASK
	.align		4
.L_9:
        /*0018*/ 	.byte	0x03, 0x50
        /*001a*/ 	.short	0x0000


	//----- nvinfo : EIATTR_MAXREG_COUNT
	.align		4
        /*001c*/ 	.byte	0x03, 0x1b
        /*001e*/ 	.short	0x00ff


	//----- nvinfo : EIATTR_MERCURY_ISA_VERSION
	.align		4
        /*0020*/ 	.byte	0x03, 0x5f
        /*0022*/ 	.short	0x0101


	//----- nvinfo : EIATTR_VRC_CTA_INIT_COUNT
	.align		4
        /*0024*/ 	.byte	0x02, 0x4a
	.zero		1
	.zero		1


	//----- nvinfo : EIATTR_EXIT_INSTR_OFFSETS
	.align		4
        /*0028*/ 	.byte	0x04, 0x1c
        /*002a*/ 	.short	(.L_11 - .L_10)


	//   ....[0]....
.L_10:
        /*002c*/ 	.word	0x00000060


	//----- nvinfo : EIATTR_CBANK_PARAM_SIZE
	.align		4
.L_11:
        /*0030*/ 	.byte	0x03, 0x19
        /*0032*/ 	.short	0x0008


	//----- nvinfo : EIATTR_PARAM_CBANK
	.align		4
        /*0034*/ 	.byte	0x04, 0x0a
        /*0036*/ 	.short	(.L_13 - .L_12)
	.align		4
.L_12:
        /*0038*/ 	.word	index@(.nv.constant0._Z14writeThreadIdxPi)
        /*003c*/ 	.short	0x0380
        /*003e*/ 	.short	0x0008


	//----- nvinfo : EIATTR_SW_WAR
	.align		4
.L_13:
        /*0040*/ 	.byte	0x04, 0x36
        /*0042*/ 	.short	(.L_15 - .L_14)
.L_14:
        /*0044*/ 	.word	0x00000008
.L_15:


//--------------------- .nv.callgraph             --------------------------
	.section	.nv.callgraph,"",@"SHT_CUDA_CALLGRAPH"
	.align	4
	.sectionentsize	8
	.align		4
        /*0000*/ 	.word	0x00000000
	.align		4
        /*0004*/ 	.word	0xffffffff
	.align		4
        /*0008*/ 	.word	0x00000000
	.align		4
        /*000c*/ 	.word	0xfffffffe
	.align		4
        /*0010*/ 	.word	0x00000000
	.align		4
        /*0014*/ 	.word	0xfffffffd
	.align		4
        /*0018*/ 	.word	0x00000000
	.align		4
        /*001c*/ 	.word	0xfffffffc


//--------------------- .text._Z14writeThreadIdxPi --------------------------
	.section	.text._Z14writeThreadIdxPi,"ax",@progbits
	.align	128
        .global         _Z14writeThreadIdxPi
        .type           _Z14writeThreadIdxPi,@function
        .size           _Z14writeThreadIdxPi,(.L_x_1 - _Z14writeThreadIdxPi)
        .other          _Z14writeThreadIdxPi,@"STO_CUDA_ENTRY STV_DEFAULT"
_Z14writeThreadIdxPi:
.text._Z14writeThreadIdxPi:
[----:B------:R-:W-:Y:S01]  /*0000*/  LDC R1, c[0x0][0x37c] ;  /* 0x0000df00ff017b82 */ /* 0x000fe20000000800 */
[----:B------:R-:W0:Y:S07]  /*0010*/  S2R R5, SR_TID.X ;  /* 0x0000000000057919 */ /* 0x000e2e0000002100 */
[----:B------:R-:W0:Y:S01]  /*0020*/  LDC.64 R2, c[0x0][0x380] ;  /* 0x0000e000ff027b82 */ /* 0x000e220000000a00 */
[----:B------:R-:W1:Y:S01]  /*0030*/  LDCU.64 UR4, c[0x0][0x358] ;  /* 0x00006b00ff0477ac */ /* 0x000e620008000a00 */
[----:B0-----:R-:W-:-:S05]  /*0040*/  IMAD.WIDE.U32 R2, R5, 0x4, R2 ;  /* 0x0000000405027825 */ /* 0x001fca00078e0002 */
[----:B-1----:R-:W-:Y:S01]  /*0050*/  STG.E desc[UR4][R2.64], R5 ;  /* 0x0000000502007986 */ /* 0x002fe2000c101904 */
[----:B------:R-:W-:Y:S05]  /*0060*/  EXIT ;  /* 0x000000000000794d */ /* 0x000fea0003800000 */
.L_x_0:
[----:B------:R-:W-:-:S00]  /*0070*/  BRA `(.L_x_0) ;  /* 0xfffffffc00fc7947 */ /* 0x000fc0000383ffff */
[----:B------:R-:W-:-:S00]  /*0080*/  NOP ;  /* 0x0000000000007918 */ /* 0x000fc00000000000 */
[----:B------:R-:W-:-:S00]  /*0090*/  NOP ;  /* 0x0000000000007918 */ /* 0x000fc00000000000 */
[----:B------:R-:W-:-:S00]  /*00a0*/  NOP ;  /* 0x0000000000007918 */ /* 0x000fc00000000000 */
[----:B------:R-:W-:-:S00]  /*00b0*/  NOP ;  /* 0x0000000000007918 */ /* 0x000fc00000000000 */
[----:B------:R-:W-:-:S00]  /*00c0*/  NOP ;  /* 0x0000000000007918 */ /* 0x000fc00000000000 */
[----:B------:R-:W-:-:S00]  /*00d0*/  NOP ;  /* 0x0000000000007918 */ /* 0x000fc00000000000 */
[----:B------:R-:W-:-:S00]  /*00e0*/  NOP ;  /* 0x0000000000007918 */ /* 0x000fc00000000000 */
[----:B------:R-:W-:-:S00]  /*00f0*/  NOP ;  /* 0x0000000000007918 */ /* 0x000fc00000000000 */
.L_x_1:


//--------------------- .nv.shared.reserved.0     --------------------------
	.section	.nv.shared.reserved.0,"aw",@nobits
	.weak		__nv_reservedSMEM_offset_0_alias
	.size		__nv_reservedSMEM_offset_0_alias, 0, 64
	.other		__nv_reservedSMEM_offset_0_alias,@"STO_CUDA_RESERVED_SHARED STV_DEFAULT"
__nv_reservedSMEM_offset_0_alias:
	.zero		0
	.zero		64


//--------------------- .nv.constant0._Z14writeThreadIdxPi --------------------------
	.section	.nv.constant0._Z14writeThreadIdxPi,"a",@progbits
	.sectionflags	@""
	.align	4
.nv.constant0._Z14writeThreadIdxPi:
	.zero		904


//--------------------- SYMBOLS --------------------------

	.type		.nv.reservedSmem.offset0,@object
	.size		.nv.reservedSmem.offset0,0x4
